	.headerflags	@"EF_CUDA_TEXMODE_UNIFIED EF_CUDA_64BIT_ADDRESS EF_CUDA_ACCELERATORS EF_CUDA_SM90 EF_CUDA_VIRTUAL_SM(EF_CUDA_SM90)"
	.elftype	@"ET_EXEC"


//--------------------- .nv.info                  --------------------------
	.section	.nv.info,"",@"SHT_CUDA_INFO"
	.align	4


	//----- nvinfo : EIATTR_REGCOUNT
	.align		4
        /*0000*/ 	.byte	0x04, 0x2f
        /*0002*/ 	.short	(.L_2 - .L_1)
	.align		4
.L_1:
        /*0004*/ 	.word	index@(triton_poi_fused_cat_elu_17)
        /*0008*/ 	.word	0x00000022


	//----- nvinfo : EIATTR_MIN_STACK_SIZE
	.align		4
.L_2:
        /*000c*/ 	.byte	0x04, 0x12
        /*000e*/ 	.short	(.L_4 - .L_3)
	.align		4
.L_3:
        /*0010*/ 	.word	index@(triton_poi_fused_cat_elu_17)
        /*0014*/ 	.word	0x00000000


	//----- nvinfo : EIATTR_FRAME_SIZE
	.align		4
.L_4:
        /*0018*/ 	.byte	0x04, 0x11
        /*001a*/ 	.short	(.L_6 - .L_5)
	.align		4
.L_5:
        /*001c*/ 	.word	index@(triton_poi_fused_cat_elu_17)
        /*0020*/ 	.word	0x00000000


	//----- nvinfo : EIATTR_MIN_STACK_SIZE
	.align		4
.L_6:
        /*0024*/ 	.byte	0x04, 0x12
        /*0026*/ 	.short	(.L_8 - .L_7)
	.align		4
.L_7:
        /*0028*/ 	.word	index@(triton_poi_fused_cat_elu_17)
        /*002c*/ 	.word	0x00000000
.L_8:


//--------------------- .nv.info.triton_poi_fused_cat_elu_17 --------------------------
	.section	.nv.info.triton_poi_fused_cat_elu_17,"",@"SHT_CUDA_INFO"
	.sectionflags	@""
	.align	4


	//----- nvinfo : EIATTR_CUDA_API_VERSION
	.align		4
        /*0000*/ 	.byte	0x04, 0x37
        /*0002*/ 	.short	(.L_10 - .L_9)
.L_9:
        /*0004*/ 	.word	0x0000007c


	//----- nvinfo : EIATTR_KPARAM_INFO
	.align		4
.L_10:
        /*0008*/ 	.byte	0x04, 0x17
        /*000a*/ 	.short	(.L_12 - .L_11)
.L_11:
        /*000c*/ 	.word	0x00000000
        /*0010*/ 	.short	0x0005
        /*0012*/ 	.short	0x0028
        /*0014*/ 	.byte	0x00, 0xf0, 0x11, 0x00


	//----- nvinfo : EIATTR_KPARAM_INFO
	.align		4
.L_12:
        /*0018*/ 	.byte	0x04, 0x17
        /*001a*/ 	.short	(.L_14 - .L_13)
.L_13:
        /*001c*/ 	.word	0x00000000
        /*0020*/ 	.short	0x0004
        /*0022*/ 	.short	0x0020
        /*0024*/ 	.byte	0x00, 0xf4, 0x21, 0x00


	//----- nvinfo : EIATTR_KPARAM_INFO
	.align		4
.L_14:
        /*0028*/ 	.byte	0x04, 0x17
        /*002a*/ 	.short	(.L_16 - .L_15)
.L_15:
        /*002c*/ 	.word	0x00000000
        /*0030*/ 	.short	0x0003
        /*0032*/ 	.short	0x0018
        /*0034*/ 	.byte	0x00, 0xf4, 0x21, 0x00


	//----- nvinfo : EIATTR_KPARAM_INFO
	.align		4
.L_16:
        /*0038*/ 	.byte	0x04, 0x17
        /*003a*/ 	.short	(.L_18 - .L_17)
.L_17:
        /*003c*/ 	.word	0x00000000
        /*0040*/ 	.short	0x0002
        /*0042*/ 	.short	0x0010
        /*0044*/ 	.byte	0x00, 0xf4, 0x21, 0x00


	//----- nvinfo : EIATTR_KPARAM_INFO
	.align		4
.L_18:
        /*0048*/ 	.byte	0x04, 0x17
        /*004a*/ 	.short	(.L_20 - .L_19)
.L_19:
        /*004c*/ 	.word	0x00000000
        /*0050*/ 	.short	0x0001
        /*0052*/ 	.short	0x0008
        /*0054*/ 	.byte	0x00, 0xf4, 0x21, 0x00


	//----- nvinfo : EIATTR_KPARAM_INFO
	.align		4
.L_20:
        /*0058*/ 	.byte	0x04, 0x17
        /*005a*/ 	.short	(.L_22 - .L_21)
.L_21:
        /*005c*/ 	.word	0x00000000
        /*0060*/ 	.short	0x0000
        /*0062*/ 	.short	0x0000
        /*0064*/ 	.byte	0x00, 0xf4, 0x21, 0x00


	//----- nvinfo : EIATTR_SPARSE_MMA_MASK
	.align		4
.L_22:
        /*0068*/ 	.byte	0x03, 0x50
        /*006a*/ 	.short	0x0000


	//----- nvinfo : EIATTR_MAXREG_COUNT
	.align		4
        /*006c*/ 	.byte	0x03, 0x1b
        /*006e*/ 	.short	0x00ff


	//----- nvinfo : EIATTR_EXIT_INSTR_OFFSETS
	.align		4
        /*0070*/ 	.byte	0x04, 0x1c
        /*0072*/ 	.short	(.L_24 - .L_23)


	//   ....[0]....
.L_23:
        /*0074*/ 	.word	0x00001520


	//----- nvinfo : EIATTR_REQNTID
	.align		4
.L_24:
        /*0078*/ 	.byte	0x04, 0x10
        /*007a*/ 	.short	(.L_26 - .L_25)
.L_25:
        /*007c*/ 	.word	0x00000080
        /*0080*/ 	.word	0x00000001
        /*0084*/ 	.word	0x00000001


	//----- nvinfo : EIATTR_CBANK_PARAM_SIZE
	.align		4
.L_26:
        /*0088*/ 	.byte	0x03, 0x19
        /*008a*/ 	.short	0x002c


	//----- nvinfo : EIATTR_PARAM_CBANK
	.align		4
        /*008c*/ 	.byte	0x04, 0x0a
        /*008e*/ 	.short	(.L_28 - .L_27)
	.align		4
.L_27:
        /*0090*/ 	.word	index@(.nv.constant0.triton_poi_fused_cat_elu_17)
        /*0094*/ 	.short	0x0210
        /*0096*/ 	.short	0x002c


	//----- nvinfo : EIATTR_SW_WAR
	.align		4
.L_28:
        /*0098*/ 	.byte	0x04, 0x36
        /*009a*/ 	.short	(.L_30 - .L_29)
.L_29:
        /*009c*/ 	.word	0x00000008
.L_30:


//--------------------- .nv.callgraph             --------------------------
	.section	.nv.callgraph,"",@"SHT_CUDA_CALLGRAPH"
	.align	4
	.sectionentsize	8
	.align		4
        /*0000*/ 	.word	0x00000000
	.align		4
        /*0004*/ 	.word	0xffffffff
	.align		4
        /*0008*/ 	.word	0x00000000
	.align		4
        /*000c*/ 	.word	0xfffffffe
	.align		4
        /*0010*/ 	.word	0x00000000
	.align		4
        /*0014*/ 	.word	0xfffffffd
	.align		4
        /*0018*/ 	.word	0x00000000
	.align		4
        /*001c*/ 	.word	0xfffffffc


//--------------------- .nv.constant4             --------------------------
	.section	.nv.constant4,"a",@progbits
	.align	8
	.align		8
.nv.constant4:
        /*0000*/ 	.dword	_$_str


//--------------------- .text.triton_poi_fused_cat_elu_17 --------------------------
	.section	.text.triton_poi_fused_cat_elu_17,"ax",@progbits
	.align	128
        .global         triton_poi_fused_cat_elu_17
        .type           triton_poi_fused_cat_elu_17,@function
        .size           triton_poi_fused_cat_elu_17,(.L_x_1 - triton_poi_fused_cat_elu_17)
        .other          triton_poi_fused_cat_elu_17,@"STO_CUDA_ENTRY STV_DEFAULT"
triton_poi_fused_cat_elu_17:
.text.triton_poi_fused_cat_elu_17:
[----:B------:R-:W-:Y:S01]  /*0000*/  LDC R1, c[0x0][0x28] ;  /* 0x00000a00ff017b82 */ /* 0x000fe20000000800 */
[----:B------:R-:W1:Y:S01]  /*0010*/  S2R R0, SR_TID.X ;  /* 0x0000000000007919 */ /* 0x000e620000002100 */
[----:B------:R-:W2:Y:S01]  /*0020*/  S2R R9, SR_CTAID.X ;  /* 0x0000000000097919 */ /* 0x000ea20000002500 */
[----:B------:R-:W-:Y:S02]  /*0030*/  CS2R R12, SRZ ;  /* 0x00000000000c7805 */ /* 0x000fe4000001ff00 */
[----:B------:R-:W-:Y:S01]  /*0040*/  CS2R R14, SRZ ;  /* 0x00000000000e7805 */ /* 0x000fe2000001ff00 */
[----:B------:R-:W-:Y:S02]  /*0050*/  ULDC.64 UR4, c[0x0][0x208] ;  /* 0x0000820000047ab9 */ /* 0x000fe40000000a00 */
[----:B------:R-:W3:Y:S01]  /*0060*/  LDC.64 R4, c[0x0][0x210] ;  /* 0x00008400ff047b82 */ /* 0x000ee20000000a00 */
[----:B------:R-:W-:Y:S02]  /*0070*/  CS2R R16, SRZ ;  /* 0x0000000000107805 */ /* 0x000fe4000001ff00 */
[----:B------:R-:W-:-:S02]  /*0080*/  CS2R R18, SRZ ;  /* 0x0000000000127805 */ /* 0x000fc4000001ff00 */
[----:B------:R-:W-:Y:S01]  /*0090*/  CS2R R10, SRZ ;  /* 0x00000000000a7805 */ /* 0x000fe2000001ff00 */
[----:B------:R-:W-:Y:S01]  /*00a0*/  ULDC.64 UR6, c[0x0][0x220] ;  /* 0x0000880000067ab9 */ /* 0x000fe20000000a00 */
[----:B-1----:R-:W-:-:S05]  /*00b0*/  IMAD.SHL.U32 R0, R0, 0x4, RZ ;  /* 0x0000000400007824 */ /* 0x002fca00078e00ff */
[----:B------:R-:W-:-:S05]  /*00c0*/  LOP3.LUT R0, R0, 0x1fc, RZ, 0xc0, !PT ;  /* 0x000001fc00007812 */ /* 0x000fca00078ec0ff */
[----:B--2---:R-:W-:Y:S01]  /*00d0*/  IMAD R0, R9, 0x400, R0 ;  /* 0x0000040009007824 */ /* 0x004fe200078e0200 */
[----:B------:R-:W-:-:S04]  /*00e0*/  SHF.R.S32.HI R9, RZ, 0x15, R9 ;  /* 0x00000015ff097819 */ /* 0x000fc80000011409 */
[----:B------:R-:W-:-:S04]  /*00f0*/  SHF.R.S32.HI R3, RZ, 0x1f, R0 ;  /* 0x0000001fff037819 */ /* 0x000fc80000011400 */
[----:B------:R-:W-:Y:S02]  /*0100*/  LEA.HI R6, R3, R0, RZ, 0x7 ;  /* 0x0000000003067211 */ /* 0x000fe400078f38ff */
[----:B------:R-:W1:Y:S02]  /*0110*/  LDC.64 R2, c[0x0][0x218] ;  /* 0x00008600ff027b82 */ /* 0x000e640000000a00 */
[----:B------:R-:W-:Y:S02]  /*0120*/  LOP3.LUT R7, R6, 0xffffff80, RZ, 0xc0, !PT ;  /* 0xffffff8006077812 */ /* 0x000fe400078ec0ff */
[----:B------:R-:W-:-:S03]  /*0130*/  SHF.R.S32.HI R23, RZ, 0x7, R6 ;  /* 0x00000007ff177819 */ /* 0x000fc60000011406 */
[----:B------:R-:W-:Y:S01]  /*0140*/  IMAD.IADD R26, R0, 0x1, -R7 ;  /* 0x00000001001a7824 */ /* 0x000fe200078e0a07 */
[----:B------:R-:W-:Y:S01]  /*0150*/  SGXT R7, R9, 0x1 ;  /* 0x000000010907781a */ /* 0x000fe20000000200 */
[----:B------:R-:W-:-:S03]  /*0160*/  IMAD.SHL.U32 R23, R23, 0x40, RZ ;  /* 0x0000004017177824 */ /* 0x000fc600078e00ff */
[C---:B------:R-:W-:Y:S01]  /*0170*/  ISETP.GE.AND P1, PT, R26.reuse, 0x40, PT ;  /* 0x000000401a00780c */ /* 0x040fe20003f26270 */
[----:B------:R-:W-:Y:S01]  /*0180*/  IMAD.IADD R9, R26, 0x1, R23 ;  /* 0x000000011a097824 */ /* 0x000fe200078e0217 */
[----:B------:R-:W-:-:S05]  /*0190*/  LEA.HI R7, R7, R0, RZ, 0x7 ;  /* 0x0000000007077211 */ /* 0x000fca00078f38ff */
[----:B------:R-:W-:Y:S02]  /*01a0*/  VIADD R8, R7, 0x200 ;  /* 0x0000020007087836 */ /* 0x000fe40000000000 */
[----:B---3--:R-:W-:-:S03]  /*01b0*/  IMAD.WIDE R6, R9, 0x4, R4 ;  /* 0x0000000409067825 */ /* 0x008fc600078e0204 */
[----:B------:R-:W-:Y:S01]  /*01c0*/  SHF.R.S32.HI R8, RZ, 0x7, R8 ;  /* 0x00000007ff087819 */ /* 0x000fe20000011408 */
[----:B-1----:R-:W-:Y:S01]  /*01d0*/  IMAD.WIDE R2, R26, 0x4, R2 ;  /* 0x000000041a027825 */ /* 0x002fe200078e0202 */
[----:B------:R1:W2:Y:S03]  /*01e0*/  @!P1 LDG.E.EL.128 R16, desc[UR4][R6.64] ;  /* 0x0000000406109981 */ /* 0x0002a6000c2e1d00 */
[----:B------:R-:W-:Y:S01]  /*01f0*/  IMAD.SHL.U32 R21, R8, 0x40, RZ ;  /* 0x0000004008157824 */ /* 0x000fe200078e00ff */
[----:B------:R-:W3:Y:S03]  /*0200*/  @!P1 LDG.E.EL.128 R12, desc[UR4][R2.64] ;  /* 0x00000004020c9981 */ /* 0x000ee6000c2e1d00 */
[----:B------:R-:W-:Y:S01]  /*0210*/  IMAD.IADD R25, R26, 0x1, R21 ;  /* 0x000000011a197824 */ /* 0x000fe200078e0215 */
[----:B------:R-:W-:-:S02]  /*0220*/  CS2R R8, SRZ ;  /* 0x0000000000087805 */ /* 0x000fc4000001ff00 */
[----:B-1----:R-:W-:Y:S01]  /*0230*/  CS2R R6, SRZ ;  /* 0x0000000000067805 */ /* 0x002fe2000001ff00 */
[----:B------:R-:W-:Y:S01]  /*0240*/  IMAD.WIDE R24, R25, 0x4, R4 ;  /* 0x0000000419187825 */ /* 0x000fe200078e0204 */
[----:B------:R-:W-:Y:S02]  /*0250*/  CS2R R4, SRZ ;  /* 0x0000000000047805 */ /* 0x000fe4000001ff00 */
[----:B------:R-:W4:Y:S04]  /*0260*/  @!P1 LDG.E.EL.128 R8, desc[UR4][R2.64] ;  /* 0x0000000402089981 */ /* 0x000f28000c2e1d00 */
[----:B------:R3:W5:Y:S01]  /*0270*/  @!P1 LDG.E.EL.128 R4, desc[UR4][R24.64] ;  /* 0x0000000418049981 */ /* 0x000762000c2e1d00 */
[----:B------:R-:W-:Y:S02]  /*0280*/  SHF.R.S32.HI R28, RZ, 0x1f, R26 ;  /* 0x0000001fff1c7819 */ /* 0x000fe4000001141a */
[----:B------:R-:W-:-:S04]  /*0290*/  IADD3 R27, P0, R26, R23, RZ ;  /* 0x000000171a1b7210 */ /* 0x000fc80007f1e0ff */
[----:B------:R-:W-:Y:S02]  /*02a0*/  LEA.HI.X.SX32 R30, R23, R28, 0x1, P0 ;  /* 0x0000001c171e7211 */ /* 0x000fe400000f0eff */
[----:B------:R-:W-:-:S04]  /*02b0*/  LEA R22, P0, R27, UR6, 0x2 ;  /* 0x000000061b167c11 */ /* 0x000fc8000f8010ff */
[----:B------:R-:W-:Y:S02]  /*02c0*/  LEA.HI.X R23, R27, UR7, R30, 0x2, P0 ;  /* 0x000000071b177c11 */ /* 0x000fe400080f141e */
[----:B------:R-:W1:Y:S01]  /*02d0*/  LDC.64 R30, c[0x0][0x228] ;  /* 0x00008a00ff1e7b82 */ /* 0x000e620000000a00 */
[----:B------:R-:W-:Y:S02]  /*02e0*/  ISETP.GT.AND P0, PT, R26, 0x3f, PT ;  /* 0x0000003f1a00780c */ /* 0x000fe40003f04270 */
[----:B------:R-:W-:-:S04]  /*02f0*/  IADD3 R20, P2, R26, R21, RZ ;  /* 0x000000151a147210 */ /* 0x000fc80007f5e0ff */
[----:B------:R-:W-:Y:S02]  /*0300*/  LEA.HI.X.SX32 R21, R21, R28, 0x1, P2 ;  /* 0x0000001c15157211 */ /* 0x000fe400010f0eff */
[----:B------:R-:W-:-:S04]  /*0310*/  LEA R28, P2, R20, UR6, 0x2 ;  /* 0x00000006141c7c11 */ /* 0x000fc8000f8410ff */
[----:B------:R-:W-:Y:S02]  /*0320*/  LEA.HI.X R29, R20, UR7, R21, 0x2, P2 ;  /* 0x00000007141d7c11 */ /* 0x000fe400090f1415 */
[----:B------:R-:W-:Y:S01]  /*0330*/  CS2R R20, SRZ ;  /* 0x0000000000147805 */ /* 0x000fe2000001ff00 */
[----:B01----:R-:W-:Y:S01]  /*0340*/  IMAD.WIDE R26, R26, 0x4, R30 ;  /* 0x000000041a1a7825 */ /* 0x003fe200078e021e */
[----:B---3--:R-:W-:Y:S02]  /*0350*/  SEL R25, R12, RZ, !P1 ;  /* 0x000000ff0c197207 */ /* 0x008fe40004800000 */
[----:B------:R-:W-:Y:S02]  /*0360*/  SEL R24, R13, RZ, !P1 ;  /* 0x000000ff0d187207 */ /* 0x000fe40004800000 */
[----:B------:R-:W-:Y:S02]  /*0370*/  CS2R R12, SRZ ;  /* 0x00000000000c7805 */ /* 0x000fe4000001ff00 */
[----:B------:R-:W-:-:S02]  /*0380*/  SEL R3, R14, RZ, !P1 ;  /* 0x000000ff0e037207 */ /* 0x000fc40004800000 */
[----:B------:R-:W-:Y:S02]  /*0390*/  SEL R2, R15, RZ, !P1 ;  /* 0x000000ff0f027207 */ /* 0x000fe40004800000 */
[----:B------:R-:W-:-:S06]  /*03a0*/  CS2R R14, SRZ ;  /* 0x00000000000e7805 */ /* 0x000fcc000001ff00 */
[----:B------:R0:W3:Y:S02]  /*03b0*/  @P0 LDG.E.EL.128 R12, desc[UR4][R22.64+-0x100] ;  /* 0xffff0004160c0981 */ /* 0x0000e4000c2e1d00 */
[----:B0-----:R-:W-:-:S06]  /*03c0*/  CS2R R22, SRZ ;  /* 0x0000000000167805 */ /* 0x001fcc000001ff00 */
[----:B------:R-:W3:Y:S01]  /*03d0*/  @P0 LDG.E.EL.128 R20, desc[UR4][R26.64+-0x100] ;  /* 0xffff00041a140981 */ /* 0x000ee2000c2e1d00 */
[----:B--2---:R-:W-:Y:S02]  /*03e0*/  SEL R17, R17, RZ, !P1 ;  /* 0x000000ff11117207 */ /* 0x004fe40004800000 */
[----:B------:R-:W-:Y:S02]  /*03f0*/  SEL R16, R16, RZ, !P1 ;  /* 0x000000ff10107207 */ /* 0x000fe40004800000 */
[----:B------:R-:W-:Y:S01]  /*0400*/  SEL R18, R18, RZ, !P1 ;  /* 0x000000ff12127207 */ /* 0x000fe20004800000 */
[----:B------:R-:W-:Y:S01]  /*0410*/  FADD R24, R17, R24 ;  /* 0x0000001811187221 */ /* 0x000fe20000000000 */
[----:B------:R-:W-:Y:S02]  /*0420*/  SEL R19, R19, RZ, !P1 ;  /* 0x000000ff13137207 */ /* 0x000fe40004800000 */
[----:B----4-:R-:W-:Y:S02]  /*0430*/  SEL R17, R8, RZ, !P1 ;  /* 0x000000ff08117207 */ /* 0x010fe40004800000 */
[----:B-----5:R-:W-:Y:S01]  /*0440*/  SEL R4, R4, RZ, !P1 ;  /* 0x000000ff04047207 */ /* 0x020fe20004800000 */
[----:B------:R-:W-:Y:S01]  /*0450*/  FADD R25, R16, R25 ;  /* 0x0000001910197221 */ /* 0x000fe20000000000 */
[----:B------:R-:W-:Y:S01]  /*0460*/  FADD R3, R18, R3 ;  /* 0x0000000312037221 */ /* 0x000fe20000000000 */
[----:B------:R-:W-:Y:S01]  /*0470*/  FADD R2, R19, R2 ;  /* 0x0000000213027221 */ /* 0x000fe20000000000 */
[----:B------:R-:W-:Y:S01]  /*0480*/  CS2R R18, SRZ ;  /* 0x0000000000127805 */ /* 0x000fe2000001ff00 */
[----:B------:R-:W-:Y:S01]  /*0490*/  FADD R8, R4, R17 ;  /* 0x0000001104087221 */ /* 0x000fe20000000000 */
[----:B------:R-:W-:-:S02]  /*04a0*/  CS2R R16, SRZ ;  /* 0x0000000000107805 */ /* 0x000fc4000001ff00 */
[----:B------:R-:W-:Y:S02]  /*04b0*/  SEL R5, R5, RZ, !P1 ;  /* 0x000000ff05057207 */ /* 0x000fe40004800000 */
[----:B------:R-:W-:Y:S02]  /*04c0*/  SEL R6, R6, RZ, !P1 ;  /* 0x000000ff06067207 */ /* 0x000fe40004800000 */
[----:B------:R-:W-:Y:S01]  /*04d0*/  SEL R7, R7, RZ, !P1 ;  /* 0x000000ff07077207 */ /* 0x000fe20004800000 */
[----:B------:R0:W2:Y:S01]  /*04e0*/  @P0 LDG.E.EL.128 R16, desc[UR4][R28.64+-0x100] ;  /* 0xffff00041c100981 */ /* 0x0000a2000c2e1d00 */
[----:B------:R-:W-:Y:S02]  /*04f0*/  SEL R4, R9, RZ, !P1 ;  /* 0x000000ff09047207 */ /* 0x000fe40004800000 */
[----:B------:R-:W-:Y:S02]  /*0500*/  SEL R31, R10, RZ, !P1 ;  /* 0x000000ff0a1f7207 */ /* 0x000fe40004800000 */
[----:B0-----:R-:W-:Y:S01]  /*0510*/  SEL R28, R11, RZ, !P1 ;  /* 0x000000ff0b1c7207 */ /* 0x001fe20004800000 */
[----:B------:R-:W-:-:S02]  /*0520*/  FADD R9, R5, R4 ;  /* 0x0000000405097221 */ /* 0x000fc40000000000 */
[----:B------:R-:W-:Y:S01]  /*0530*/  FADD R10, R6, R31 ;  /* 0x0000001f060a7221 */ /* 0x000fe20000000000 */
[----:B------:R-:W-:Y:S01]  /*0540*/  CS2R R4, SRZ ;  /* 0x0000000000047805 */ /* 0x000fe2000001ff00 */
[----:B------:R-:W-:Y:S01]  /*0550*/  FADD R11, R7, R28 ;  /* 0x0000001c070b7221 */ /* 0x000fe20000000000 */
[----:B------:R-:W-:-:S06]  /*0560*/  CS2R R6, SRZ ;  /* 0x0000000000067805 */ /* 0x000fcc000001ff00 */
[----:B------:R0:W4:Y:S01]  /*0570*/  @P0 LDG.E.EL.128 R4, desc[UR4][R26.64+-0x100] ;  /* 0xffff00041a040981 */ /* 0x000122000c2e1d00 */
[----:B---3--:R-:W-:Y:S02]  /*0580*/  SEL R15, R15, RZ, P0 ;  /* 0x000000ff0f0f7207 */ /* 0x008fe40000000000 */
[----:B------:R-:W-:Y:S02]  /*0590*/  SEL R28, R23, RZ, P0 ;  /* 0x000000ff171c7207 */ /* 0x000fe40000000000 */
[----:B------:R-:W-:-:S03]  /*05a0*/  SEL R22, R22, RZ, P0 ;  /* 0x000000ff16167207 */ /* 0x000fc60000000000 */
[----:B------:R-:W-:Y:S01]  /*05b0*/  @P1 FADD R2, R15, R28 ;  /* 0x0000001c0f021221 */ /* 0x000fe20000000000 */
[----:B------:R-:W-:-:S03]  /*05c0*/  SEL R15, R14, RZ, P0 ;  /* 0x000000ff0e0f7207 */ /* 0x000fc60000000000 */
[----:B------:R-:W-:Y:S02]  /*05d0*/  FMUL R14, R2, 1.4426950216293334961 ;  /* 0x3fb8aa3b020e7820 */ /* 0x000fe40000400000 */
[----:B------:R-:W-:-:S04]  /*05e0*/  @P1 FADD R3, R15, R22 ;  /* 0x000000160f031221 */ /* 0x000fc80000000000 */
[----:B------:R-:W-:Y:S01]  /*05f0*/  FMUL R15, R3, 1.4426950216293334961 ;  /* 0x3fb8aa3b030f7820 */ /* 0x000fe20000400000 */
[----:B------:R-:W1:Y:S01]  /*0600*/  FRND R14, R14 ;  /* 0x0000000e000e7307 */ /* 0x000e620000201000 */
[----:B------:R-:W-:-:S07]  /*0610*/  FADD.FTZ R22, |R2|, -RZ ;  /* 0x800000ff02167221 */ /* 0x000fce0000010200 */
[----:B------:R-:W3:Y:S01]  /*0620*/  FRND R15, R15 ;  /* 0x0000000f000f7307 */ /* 0x000ee20000201000 */
[----:B------:R-:W-:Y:S02]  /*0630*/  FSETP.GEU.AND P2, PT, R22, 0.40999999642372131348, PT ;  /* 0x3ed1eb851600780b */ /* 0x000fe40003f4e000 */
[----:B------:R-:W-:Y:S01]  /*0640*/  SEL R22, R12, RZ, P0 ;  /* 0x000000ff0c167207 */ /* 0x000fe20000000000 */
[----:B------:R-:W-:Y:S01]  /*0650*/  FADD.FTZ R12, |R3|, -RZ ;  /* 0x800000ff030c7221 */ /* 0x000fe20000010200 */
[----:B0-----:R-:W-:Y:S02]  /*0660*/  SEL R26, R21, RZ, P0 ;  /* 0x000000ff151a7207 */ /* 0x001fe40000000000 */
[----:B-1----:R-:W-:Y:S02]  /*0670*/  FSEL R21, R14, RZ, P2 ;  /* 0x000000ff0e157208 */ /* 0x002fe40001000000 */
[----:B------:R-:W-:Y:S02]  /*0680*/  FSETP.GEU.AND P3, PT, R12, 0.40999999642372131348, PT ;  /* 0x3ed1eb850c00780b */ /* 0x000fe40003f6e000 */
[----:B------:R-:W-:-:S02]  /*0690*/  SEL R23, R20, RZ, P0 ;  /* 0x000000ff14177207 */ /* 0x000fc40000000000 */
[----:B------:R-:W-:Y:S01]  /*06a0*/  SEL R13, R13, RZ, P0 ;  /* 0x000000ff0d0d7207 */ /* 0x000fe20000000000 */
[C---:B------:R-:W-:Y:S01]  /*06b0*/  FFMA.FTZ R20, -R21.reuse, 0.693145751953125, R2 ;  /* 0x3f31720015147823 */ /* 0x040fe20000010102 */
[----:B------:R-:W-:Y:S02]  /*06c0*/  FSETP.NEU.AND P2, PT, R21, 128, PT ;  /* 0x430000001500780b */ /* 0x000fe40003f4d000 */
[----:B---3--:R-:W-:Y:S01]  /*06d0*/  FSEL R14, R15, RZ, P3 ;  /* 0x000000ff0f0e7208 */ /* 0x008fe20001800000 */
[----:B------:R-:W-:Y:S01]  /*06e0*/  @P1 FADD R25, R22, R23 ;  /* 0x0000001716191221 */ /* 0x000fe20000000000 */
[----:B------:R-:W-:Y:S01]  /*06f0*/  @P1 FADD R24, R13, R26 ;  /* 0x0000001a0d181221 */ /* 0x000fe20000000000 */
[C---:B------:R-:W-:Y:S01]  /*0700*/  FSEL R22, R21.reuse, 127, P2 ;  /* 0x42fe000015167808 */ /* 0x040fe20001000000 */
[----:B------:R-:W-:Y:S02]  /*0710*/  IMAD.MOV.U32 R12, RZ, RZ, 0x3ab5ebe6 ;  /* 0x3ab5ebe6ff0c7424 */ /* 0x000fe400078e00ff */
[----:B------:R-:W-:Y:S01]  /*0720*/  FFMA.FTZ R13, -R21, 1.428606765330187045e-06, R20 ;  /* 0x35bfbe8e150d7823 */ /* 0x000fe20000010114 */
[----:B------:R-:W-:Y:S01]  /*0730*/  FFMA.FTZ R15, -R14, 0.693145751953125, R3 ;  /* 0x3f3172000e0f7823 */ /* 0x000fe20000010103 */
[----:B------:R-:W-:-:S02]  /*0740*/  FSETP.GEU.AND P3, PT, R22, -25, PT ;  /* 0xc1c800001600780b */ /* 0x000fc40003f6e000 */
[----:B------:R-:W-:Y:S01]  /*0750*/  FSETP.GT.AND P6, PT, R22, 128, PT ;  /* 0x430000001600780b */ /* 0x000fe20003fc4000 */
[----:B------:R-:W-:Y:S01]  /*0760*/  FFMA.FTZ R22, R13, R12, 0.0083824126049876213074 ;  /* 0x3c0956630d167423 */ /* 0x000fe2000001000c */
[----:B------:R-:W-:Y:S01]  /*0770*/  FSEL R20, R21, 127, P2 ;  /* 0x42fe000015147808 */ /* 0x000fe20001000000 */
[C---:B------:R-:W-:Y:S01]  /*0780*/  FFMA.FTZ R15, -R14.reuse, 1.428606765330187045e-06, R15 ;  /* 0x35bfbe8e0e0f7823 */ /* 0x040fe2000001010f */
[C---:B------:R-:W-:Y:S01]  /*0790*/  FSETP.NEU.AND P5, PT, R14.reuse, 128, PT ;  /* 0x430000000e00780b */ /* 0x040fe20003fad000 */
[----:B------:R-:W-:Y:S02]  /*07a0*/  FFMA.FTZ R22, R13, R22, 0.041667830199003219604 ;  /* 0x3d2aabe30d167423 */ /* 0x000fe40000010016 */
[----:B------:R-:W-:Y:S01]  /*07b0*/  FFMA.FTZ R26, R15, R12, 0.0083824126049876213074 ;  /* 0x3c0956630f1a7423 */ /* 0x000fe2000001000c */
[----:B------:R-:W-:Y:S01]  /*07c0*/  FSEL R21, R14, 127, P5 ;  /* 0x42fe00000e157808 */ /* 0x000fe20002800000 */
[----:B------:R-:W0:Y:S01]  /*07d0*/  MUFU.EX2 R20, R20 ;  /* 0x0000001400147308 */ /* 0x000e220000000800 */
[----:B------:R-:W-:Y:S01]  /*07e0*/  FFMA.FTZ R22, R13, R22, 0.16666397452354431152 ;  /* 0x3e2aa9f60d167423 */ /* 0x000fe20000010016 */
[----:B------:R-:W-:-:S03]  /*07f0*/  FFMA.FTZ R26, R15, R26, 0.041667830199003219604 ;  /* 0x3d2aabe30f1a7423 */ /* 0x000fc6000001001a */
[----:B------:R-:W-:-:S03]  /*0800*/  FFMA.FTZ R22, R13, R22, 0.49999994039535522461 ;  /* 0x3efffffe0d167423 */ /* 0x000fc60000010016 */
[----:B------:R-:W1:Y:S01]  /*0810*/  MUFU.EX2 R21, R21 ;  /* 0x0000001500157308 */ /* 0x000e620000000800 */
[----:B------:R-:W-:Y:S01]  /*0820*/  FFMA.FTZ R26, R15, R26, 0.16666397452354431152 ;  /* 0x3e2aa9f60f1a7423 */ /* 0x000fe2000001001a */
[----:B------:R-:W-:-:S03]  /*0830*/  FMUL R22, R13, R22 ;  /* 0x000000160d167220 */ /* 0x000fc60000400000 */
[----:B------:R-:W-:Y:S01]  /*0840*/  FFMA.FTZ R26, R15, R26, 0.49999994039535522461 ;  /* 0x3efffffe0f1a7423 */ /* 0x000fe2000001001a */
[----:B------:R-:W-:Y:S01]  /*0850*/  FFMA.FTZ R13, R13, R22, R13 ;  /* 0x000000160d0d7223 */ /* 0x000fe2000001000d */
[C---:B0-----:R-:W-:Y:S02]  /*0860*/  FADD R23, R20.reuse, -1 ;  /* 0xbf80000014177421 */ /* 0x041fe40000000000 */
[C---:B------:R-:W-:Y:S02]  /*0870*/  FMUL R26, R15.reuse, R26 ;  /* 0x0000001a0f1a7220 */ /* 0x040fe40000400000 */
[----:B------:R-:W-:Y:S02]  /*0880*/  FFMA.FTZ R23, R20, R13, R23 ;  /* 0x0000000d14177223 */ /* 0x000fe40000010017 */
[----:B------:R-:W-:Y:S01]  /*0890*/  FFMA.FTZ R26, R15, R26, R15 ;  /* 0x0000001a0f1a7223 */ /* 0x000fe2000001000f */
[----:B-1----:R-:W-:Y:S01]  /*08a0*/  FADD R20, R21, -1 ;  /* 0xbf80000015147421 */ /* 0x002fe20000000000 */
[----:B------:R-:W-:Y:S01]  /*08b0*/  FMUL R22, R24, 1.4426950216293334961 ;  /* 0x3fb8aa3b18167820 */ /* 0x000fe20000400000 */
[----:B------:R-:W-:-:S02]  /*08c0*/  @!P2 FADD R23, R23, R23 ;  /* 0x000000171717a221 */ /* 0x000fc40000000000 */
[----:B------:R-:W-:Y:S01]  /*08d0*/  FFMA.FTZ R20, R21, R26, R20 ;  /* 0x0000001a15147223 */ /* 0x000fe20000010014 */
[----:B------:R-:W-:Y:S01]  /*08e0*/  FADD.FTZ R21, |R24|, -RZ ;  /* 0x800000ff18157221 */ /* 0x000fe20000010200 */
[C---:B------:R-:W-:Y:S01]  /*08f0*/  FSETP.NEU.AND P4, PT, R2.reuse, RZ, PT ;  /* 0x000000ff0200720b */ /* 0x040fe20003f8d000 */
[----:B------:R-:W0:Y:S01]  /*0900*/  FRND R22, R22 ;  /* 0x0000001600167307 */ /* 0x000e220000201000 */
[----:B------:R-:W-:Y:S02]  /*0910*/  FSEL R23, R23, +INF , !P6 ;  /* 0x7f80000017177808 */ /* 0x000fe40007000000 */
[----:B------:R-:W-:Y:S01]  /*0920*/  FSETP.GEU.AND P6, PT, R21, 0.40999999642372131348, PT ;  /* 0x3ed1eb851500780b */ /* 0x000fe20003fce000 */
[C---:B------:R-:W-:Y:S01]  /*0930*/  FMUL R21, R25.reuse, 1.4426950216293334961 ;  /* 0x3fb8aa3b19157820 */ /* 0x040fe20000400000 */
[----:B------:R-:W-:Y:S01]  /*0940*/  FADD.FTZ R13, |R25|, -RZ ;  /* 0x800000ff190d7221 */ /* 0x000fe20000010200 */
[----:B------:R-:W-:-:S04]  /*0950*/  FADD R15, R2, R2 ;  /* 0x00000002020f7221 */ /* 0x000fc80000000000 */
[----:B------:R-:W1:Y:S02]  /*0960*/  FRND R21, R21 ;  /* 0x0000001500157307 */ /* 0x000e640000201000 */
[----:B------:R-:W-:Y:S02]  /*0970*/  @P4 FSEL R15, R23, -1, P3 ;  /* 0xbf800000170f4808 */ /* 0x000fe40001800000 */
[----:B------:R-:W-:Y:S02]  /*0980*/  FSETP.NEU.AND P3, PT, R3, RZ, PT ;  /* 0x000000ff0300720b */ /* 0x000fe40003f6d000 */
[----:B------:R-:W-:Y:S02]  /*0990*/  FSETP.GEU.AND P2, PT, R13, 0.40999999642372131348, PT ;  /* 0x3ed1eb850d00780b */ /* 0x000fe40003f4e000 */
[----:B------:R-:W-:Y:S02]  /*09a0*/  FSEL R14, R14, 127, P5 ;  /* 0x42fe00000e0e7808 */ /* 0x000fe40002800000 */
[----:B--2---:R-:W-:-:S02]  /*09b0*/  SEL R23, R18, RZ, P0 ;  /* 0x000000ff12177207 */ /* 0x004fc40000000000 */
[----:B----4-:R-:W-:Y:S02]  /*09c0*/  SEL R6, R6, RZ, P0 ;  /* 0x000000ff06067207 */ /* 0x010fe40000000000 */
[----:B0-----:R-:W-:Y:S01]  /*09d0*/  FSEL R13, R22, RZ, P6 ;  /* 0x000000ff160d7208 */ /* 0x001fe20003000000 */
[----:B------:R-:W-:Y:S01]  /*09e0*/  @!P5 FADD R20, R20, R20 ;  /* 0x000000141414d221 */ /* 0x000fe20000000000 */
[C---:B------:R-:W-:Y:S01]  /*09f0*/  FSETP.GT.AND P5, PT, R14.reuse, 128, PT ;  /* 0x430000000e00780b */ /* 0x040fe20003fa4000 */
[----:B------:R-:W-:Y:S01]  /*0a00*/  @P1 FADD R10, R23, R6 ;  /* 0x00000006170a1221 */ /* 0x000fe20000000000 */
[----:B------:R-:W-:Y:S02]  /*0a10*/  FSETP.NEU.AND P6, PT, R13, 128, PT ;  /* 0x430000000d00780b */ /* 0x000fe40003fcd000 */
[----:B------:R-:W-:Y:S01]  /*0a20*/  FSETP.GEU.AND P4, PT, R14, -25, PT ;  /* 0xc1c800000e00780b */ /* 0x000fe20003f8e000 */
[----:B------:R-:W-:Y:S01]  /*0a30*/  FMUL R6, R10, 1.4426950216293334961 ;  /* 0x3fb8aa3b0a067820 */ /* 0x000fe20000400000 */
[----:B------:R-:W-:-:S02]  /*0a40*/  FSEL R20, R20, +INF , !P5 ;  /* 0x7f80000014147808 */ /* 0x000fc40006800000 */
[----:B------:R-:W-:Y:S02]  /*0a50*/  SEL R22, R19, RZ, P0 ;  /* 0x000000ff13167207 */ /* 0x000fe40000000000 */
[----:B------:R-:W-:Y:S02]  /*0a60*/  FSEL R18, R13, 127, P6 ;  /* 0x42fe00000d127808 */ /* 0x000fe40003000000 */
[----:B------:R-:W-:Y:S01]  /*0a70*/  SEL R19, R4, RZ, P0 ;  /* 0x000000ff04137207 */ /* 0x000fe20000000000 */
[----:B------:R-:W-:Y:S01]  /*0a80*/  FADD R14, R3, R3 ;  /* 0x00000003030e7221 */ /* 0x000fe20000000000 */
[----:B-1----:R-:W-:Y:S02]  /*0a90*/  FSEL R4, R21, RZ, P2 ;  /* 0x000000ff15047208 */ /* 0x002fe40001000000 */
[----:B------:R-:W-:Y:S02]  /*0aa0*/  @P3 FSEL R14, R20, -1, P4 ;  /* 0xbf800000140e3808 */ /* 0x000fe40002000000 */
[----:B------:R-:W-:Y:S01]  /*0ab0*/  SEL R7, R7, RZ, P0 ;  /* 0x000000ff07077207 */ /* 0x000fe20000000000 */
[----:B------:R-:W-:Y:S01]  /*0ac0*/  FFMA.FTZ R20, -R13, 0.693145751953125, R24 ;  /* 0x3f3172000d147823 */ /* 0x000fe20000010118 */
[----:B------:R-:W-:-:S02]  /*0ad0*/  FSETP.GEU.AND P4, PT, R18, -25, PT ;  /* 0xc1c800001200780b */ /* 0x000fc40003f8e000 */
[----:B------:R-:W-:Y:S01]  /*0ae0*/  FSETP.GT.AND P3, PT, R18, 128, PT ;  /* 0x430000001200780b */ /* 0x000fe20003f64000 */
[----:B------:R-:W0:Y:S01]  /*0af0*/  FRND R6, R6 ;  /* 0x0000000600067307 */ /* 0x000e220000201000 */
[----:B------:R-:W-:Y:S01]  /*0b00*/  SEL R18, R5, RZ, P0 ;  /* 0x000000ff05127207 */ /* 0x000fe20000000000 */
[----:B------:R-:W-:Y:S01]  /*0b10*/  FFMA.FTZ R5, -R4, 0.693145751953125, R25 ;  /* 0x3f31720004057823 */ /* 0x000fe20000010119 */
[----:B------:R-:W-:Y:S01]  /*0b20*/  SEL R16, R16, RZ, P0 ;  /* 0x000000ff10107207 */ /* 0x000fe20000000000 */
[----:B------:R-:W-:Y:S01]  /*0b30*/  @P1 FADD R11, R22, R7 ;  /* 0x00000007160b1221 */ /* 0x000fe20000000000 */
[----:B------:R-:W-:Y:S01]  /*0b40*/  SEL R17, R17, RZ, P0 ;  /* 0x000000ff11117207 */ /* 0x000fe20000000000 */
[----:B------:R-:W-:Y:S01]  /*0b50*/  FFMA.FTZ R7, -R13, 1.428606765330187045e-06, R20 ;  /* 0x35bfbe8e0d077823 */ /* 0x000fe20000010114 */
[----:B------:R-:W-:Y:S01]  /*0b60*/  FFMA.FTZ R5, -R4, 1.428606765330187045e-06, R5 ;  /* 0x35bfbe8e04057823 */ /* 0x000fe20000010105 */
[----:B------:R-:W-:Y:S01]  /*0b70*/  FADD.FTZ R21, |R10|, -RZ ;  /* 0x800000ff0a157221 */ /* 0x000fe20000010200 */
[----:B------:R-:W-:Y:S01]  /*0b80*/  @P1 FADD R8, R16, R19 ;  /* 0x0000001310081221 */ /* 0x000fe20000000000 */
[----:B------:R-:W-:Y:S01]  /*0b90*/  @P1 FADD R9, R17, R18 ;  /* 0x0000001211091221 */ /* 0x000fe20000000000 */
[-C--:B------:R-:W-:Y:S01]  /*0ba0*/  FFMA.FTZ R16, R7, R12.reuse, 0.0083824126049876213074 ;  /* 0x3c09566307107423 */ /* 0x080fe2000001000c */
[----:B------:R-:W-:Y:S01]  /*0bb0*/  FFMA.FTZ R18, R5, R12, 0.0083824126049876213074 ;  /* 0x3c09566305127423 */ /* 0x000fe2000001000c */
[----:B------:R-:W-:-:S02]  /*0bc0*/  FSEL R13, R13, 127, P6 ;  /* 0x42fe00000d0d7808 */ /* 0x000fc40003000000 */
[----:B------:R-:W-:Y:S01]  /*0bd0*/  FSETP.GEU.AND P0, PT, R21, 0.40999999642372131348, PT ;  /* 0x3ed1eb851500780b */ /* 0x000fe20003f0e000 */
[----:B------:R-:W-:Y:S01]  /*0be0*/  FFMA.FTZ R16, R7, R16, 0.041667830199003219604 ;  /* 0x3d2aabe307107423 */ /* 0x000fe20000010010 */
[----:B------:R-:W-:Y:S01]  /*0bf0*/  FFMA.FTZ R18, R5, R18, 0.041667830199003219604 ;  /* 0x3d2aabe305127423 */ /* 0x000fe20000010012 */
[----:B------:R-:W-:Y:S01]  /*0c00*/  FSETP.NEU.AND P5, PT, R4, 128, PT ;  /* 0x430000000400780b */ /* 0x000fe20003fad000 */
[----:B------:R-:W1:Y:S01]  /*0c10*/  MUFU.EX2 R13, R13 ;  /* 0x0000000d000d7308 */ /* 0x000e620000000800 */
[----:B------:R-:W-:Y:S01]  /*0c20*/  FFMA.FTZ R16, R7, R16, 0.16666397452354431152 ;  /* 0x3e2aa9f607107423 */ /* 0x000fe20000010010 */
[----:B0-----:R-:W-:Y:S01]  /*0c30*/  FSEL R17, R6, RZ, P0 ;  /* 0x000000ff06117208 */ /* 0x001fe20000000000 */
[----:B------:R-:W-:Y:S01]  /*0c40*/  FFMA.FTZ R18, R5, R18, 0.16666397452354431152 ;  /* 0x3e2aa9f605127423 */ /* 0x000fe20000010012 */
[C---:B------:R-:W-:Y:S01]  /*0c50*/  FSEL R6, R4.reuse, 127, P5 ;  /* 0x42fe000004067808 */ /* 0x040fe20002800000 */
[----:B------:R-:W-:Y:S01]  /*0c60*/  FFMA.FTZ R16, R7, R16, 0.49999994039535522461 ;  /* 0x3efffffe07107423 */ /* 0x000fe20000010010 */
[----:B------:R-:W-:Y:S01]  /*0c70*/  FSEL R19, R4, 127, P5 ;  /* 0x42fe000004137808 */ /* 0x000fe20002800000 */
[----:B------:R-:W-:Y:S01]  /*0c80*/  FFMA.FTZ R18, R5, R18, 0.49999994039535522461 ;  /* 0x3efffffe05127423 */ /* 0x000fe20000010012 */
[----:B------:R-:W0:Y:S01]  /*0c90*/  MUFU.EX2 R4, R6 ;  /* 0x0000000600047308 */ /* 0x000e220000000800 */
[----:B------:R-:W-:-:S02]  /*0ca0*/  FMUL R16, R7, R16 ;  /* 0x0000001007107220 */ /* 0x000fc40000400000 */
[----:B------:R-:W-:Y:S01]  /*0cb0*/  FMUL R20, R5, R18 ;  /* 0x0000001205147220 */ /* 0x000fe20000400000 */
[----:B------:R-:W-:Y:S01]  /*0cc0*/  FSETP.GEU.AND P2, PT, R19, -25, PT ;  /* 0xc1c800001300780b */ /* 0x000fe20003f4e000 */
[----:B------:R-:W-:Y:S01]  /*0cd0*/  FFMA.FTZ R18, R7, R16, R7 ;  /* 0x0000001007127223 */ /* 0x000fe20000010007 */
[----:B------:R-:W-:Y:S01]  /*0ce0*/  FSETP.GT.AND P1, PT, R19, 128, PT ;  /* 0x430000001300780b */ /* 0x000fe20003f24000 */
[----:B------:R-:W-:Y:S01]  /*0cf0*/  FFMA.FTZ R19, R5, R20, R5 ;  /* 0x0000001405137223 */ /* 0x000fe20000010005 */
[----:B------:R-:W-:Y:S01]  /*0d00*/  FFMA.FTZ R16, -R17, 0.693145751953125, R10 ;  /* 0x3f31720011107823 */ /* 0x000fe2000001010a */
[----:B-1----:R-:W-:Y:S01]  /*0d10*/  FADD R20, R13, -1 ;  /* 0xbf8000000d147421 */ /* 0x002fe20000000000 */
[C---:B------:R-:W-:Y:S02]  /*0d20*/  FSETP.NEU.AND P0, PT, R17.reuse, 128, PT ;  /* 0x430000001100780b */ /* 0x040fe40003f0d000 */
[----:B------:R-:W-:Y:S01]  /*0d30*/  FFMA.FTZ R7, -R17, 1.428606765330187045e-06, R16 ;  /* 0x35bfbe8e11077823 */ /* 0x000fe20000010110 */
[----:B------:R-:W-:Y:S01]  /*0d40*/  FFMA.FTZ R20, R13, R18, R20 ;  /* 0x000000120d147223 */ /* 0x000fe20000010014 */
[----:B------:R-:W-:Y:S01]  /*0d50*/  FSEL R13, R17, 127, P0 ;  /* 0x42fe0000110d7808 */ /* 0x000fe20000000000 */
[----:B0-----:R-:W-:Y:S01]  /*0d60*/  FADD R17, R4, -1 ;  /* 0xbf80000004117421 */ /* 0x001fe20000000000 */
[----:B------:R-:W-:Y:S01]  /*0d70*/  FFMA.FTZ R18, R7, R12, 0.0083824126049876213074 ;  /* 0x3c09566307127423 */ /* 0x000fe2000001000c */
[----:B------:R-:W-:-:S02]  /*0d80*/  FMUL R5, R9, 1.4426950216293334961 ;  /* 0x3fb8aa3b09057820 */ /* 0x000fc40000400000 */
[----:B------:R-:W-:Y:S01]  /*0d90*/  FFMA.FTZ R17, R4, R19, R17 ;  /* 0x0000001304117223 */ /* 0x000fe20000010011 */
[C---:B------:R-:W-:Y:S01]  /*0da0*/  FFMA.FTZ R4, R7.reuse, R18, 0.041667830199003219604 ;  /* 0x3d2aabe307047423 */ /* 0x040fe20000010012 */
[----:B------:R-:W-:Y:S01]  /*0db0*/  FMUL R18, R8, 1.4426950216293334961 ;  /* 0x3fb8aa3b08127820 */ /* 0x000fe20000400000 */
[----:B------:R-:W-:Y:S01]  /*0dc0*/  @!P6 FADD R20, R20, R20 ;  /* 0x000000141414e221 */ /* 0x000fe20000000000 */
[----:B------:R-:W-:Y:S01]  /*0dd0*/  FSETP.NEU.AND P6, PT, R24, RZ, PT ;  /* 0x000000ff1800720b */ /* 0x000fe20003fcd000 */
[----:B------:R0:W1:Y:S03]  /*0de0*/  FRND R6, R5 ;  /* 0x0000000500067307 */ /* 0x0000660000201000 */
[----:B------:R-:W-:Y:S01]  /*0df0*/  FSEL R21, R20, +INF , !P3 ;  /* 0x7f80000014157808 */ /* 0x000fe20005800000 */
[----:B------:R-:W-:-:S04]  /*0e00*/  FFMA.FTZ R20, R7, R4, 0.16666397452354431152 ;  /* 0x3e2aa9f607147423 */ /* 0x000fc80000010004 */
[----:B------:R-:W2:Y:S01]  /*0e10*/  MUFU.EX2 R16, R13 ;  /* 0x0000000d00107308 */ /* 0x000ea20000000800 */
[----:B------:R-:W-:Y:S01]  /*0e20*/  FADD.FTZ R19, |R9|, -RZ ;  /* 0x800000ff09137221 */ /* 0x000fe20000010200 */
[----:B------:R-:W-:-:S06]  /*0e30*/  FFMA.FTZ R20, R7, R20, 0.49999994039535522461 ;  /* 0x3efffffe07147423 */ /* 0x000fcc0000010014 */
[----:B------:R-:W3:Y:S01]  /*0e40*/  FRND R18, R18 ;  /* 0x0000001200127307 */ /* 0x000ee20000201000 */
[----:B------:R-:W-:Y:S01]  /*0e50*/  FADD.FTZ R4, |R8|, -RZ ;  /* 0x800000ff08047221 */ /* 0x000fe20000010200 */
[----:B------:R-:W-:Y:S01]  /*0e60*/  @!P5 FADD R17, R17, R17 ;  /* 0x000000111111d221 */ /* 0x000fe20000000000 */
[----:B------:R-:W-:Y:S01]  /*0e70*/  FSETP.NEU.AND P3, PT, R25, RZ, PT ;  /* 0x000000ff1900720b */ /* 0x000fe20003f6d000 */
[----:B0-----:R-:W-:Y:S01]  /*0e80*/  FADD R5, R24, R24 ;  /* 0x0000001818057221 */ /* 0x001fe20000000000 */
[----:B------:R-:W-:Y:S01]  /*0e90*/  FSETP.GEU.AND P5, PT, R19, 0.40999999642372131348, PT ;  /* 0x3ed1eb851300780b */ /* 0x000fe20003fae000 */
[----:B------:R-:W-:Y:S01]  /*0ea0*/  FMUL R20, R7, R20 ;  /* 0x0000001407147220 */ /* 0x000fe20000400000 */
[----:B------:R-:W-:Y:S02]  /*0eb0*/  @P6 FSEL R5, R21, -1, P4 ;  /* 0xbf80000015056808 */ /* 0x000fe40002000000 */
[----:B------:R-:W-:Y:S01]  /*0ec0*/  FSETP.GEU.AND P4, PT, R4, 0.40999999642372131348, PT ;  /* 0x3ed1eb850400780b */ /* 0x000fe20003f8e000 */
[----:B------:R-:W-:Y:S01]  /*0ed0*/  FFMA.FTZ R19, R7, R20, R7 ;  /* 0x0000001407137223 */ /* 0x000fe20000010007 */
[----:B-1----:R-:W-:Y:S01]  /*0ee0*/  FSEL R6, R6, RZ, P5 ;  /* 0x000000ff06067208 */ /* 0x002fe20002800000 */
[----:B--2---:R-:W-:Y:S01]  /*0ef0*/  FADD R21, R16, -1 ;  /* 0xbf80000010157421 */ /* 0x004fe20000000000 */
[----:B---3--:R-:W-:-:S03]  /*0f00*/  FSEL R7, R18, RZ, P4 ;  /* 0x000000ff12077208 */ /* 0x008fc60002000000 */
[----:B------:R-:W-:Y:S01]  /*0f10*/  FFMA.FTZ R16, R16, R19, R21 ;  /* 0x0000001310107223 */ /* 0x000fe20000010015 */
[----:B------:R-:W-:Y:S01]  /*0f20*/  FSEL R17, R17, +INF , !P1 ;  /* 0x7f80000011117808 */ /* 0x000fe20004800000 */
[C---:B------:R-:W-:Y:S01]  /*0f30*/  FFMA.FTZ R19, -R6.reuse, 0.693145751953125, R9 ;  /* 0x3f31720006137823 */ /* 0x040fe20000010109 */
[----:B------:R-:W-:Y:S01]  /*0f40*/  FADD R4, R25, R25 ;  /* 0x0000001919047221 */ /* 0x000fe20000000000 */
[----:B------:R-:W-:Y:S01]  /*0f50*/  FFMA.FTZ R18, -R7, 0.693145751953125, R8 ;  /* 0x3f31720007127823 */ /* 0x000fe20000010108 */
[----:B------:R-:W-:Y:S01]  /*0f60*/  @P3 FSEL R4, R17, -1, P2 ;  /* 0xbf80000011043808 */ /* 0x000fe20001000000 */
[C---:B------:R-:W-:Y:S01]  /*0f70*/  FFMA.FTZ R19, -R6.reuse, 1.428606765330187045e-06, R19 ;  /* 0x35bfbe8e06137823 */ /* 0x040fe20000010113 */
[----:B------:R-:W-:Y:S01]  /*0f80*/  FMUL R17, R11, 1.4426950216293334961 ;  /* 0x3fb8aa3b0b117820 */ /* 0x000fe20000400000 */
[----:B------:R-:W-:Y:S01]  /*0f90*/  FFMA.FTZ R21, -R7, 1.428606765330187045e-06, R18 ;  /* 0x35bfbe8e07157823 */ /* 0x000fe20000010112 */
[C---:B------:R-:W-:Y:S01]  /*0fa0*/  FSETP.NEU.AND P5, PT, R6.reuse, 128, PT ;  /* 0x430000000600780b */ /* 0x040fe20003fad000 */
[-C--:B------:R-:W-:Y:S01]  /*0fb0*/  FFMA.FTZ R20, R19, R12.reuse, 0.0083824126049876213074 ;  /* 0x3c09566313147423 */ /* 0x080fe2000001000c */
[----:B------:R-:W-:Y:S01]  /*0fc0*/  FSETP.NEU.AND P1, PT, R7, 128, PT ;  /* 0x430000000700780b */ /* 0x000fe20003f2d000 */
[----:B------:R-:W-:Y:S01]  /*0fd0*/  FFMA.FTZ R22, R21, R12, 0.0083824126049876213074 ;  /* 0x3c09566315167423 */ /* 0x000fe2000001000c */
[----:B------:R-:W0:Y:S01]  /*0fe0*/  FRND R17, R17 ;  /* 0x0000001100117307 */ /* 0x000e220000201000 */
[----:B------:R-:W-:Y:S01]  /*0ff0*/  FSEL R6, R6, 127, P5 ;  /* 0x42fe000006067808 */ /* 0x000fe20002800000 */
[----:B------:R-:W-:Y:S01]  /*1000*/  FFMA.FTZ R20, R19, R20, 0.041667830199003219604 ;  /* 0x3d2aabe313147423 */ /* 0x000fe20000010014 */
[----:B------:R-:W-:-:S02]  /*1010*/  FSETP.GEU.AND P2, PT, R13, -25, PT ;  /* 0xc1c800000d00780b */ /* 0x000fc40003f4e000 */
[----:B------:R-:W-:Y:S01]  /*1020*/  FSETP.GT.AND P3, PT, R13, 128, PT ;  /* 0x430000000d00780b */ /* 0x000fe20003f64000 */
[----:B------:R-:W-:Y:S01]  /*1030*/  FFMA.FTZ R26, R21, R22, 0.041667830199003219604 ;  /* 0x3d2aabe3151a7423 */ /* 0x000fe20000010016 */
[----:B------:R-:W-:Y:S01]  /*1040*/  FSEL R13, R7, 127, P1 ;  /* 0x42fe0000070d7808 */ /* 0x000fe20000800000 */
[----:B------:R-:W1:Y:S01]  /*1050*/  MUFU.EX2 R18, R6 ;  /* 0x0000000600127308 */ /* 0x000e620000000800 */
[----:B------:R-:W-:Y:S01]  /*1060*/  FFMA.FTZ R22, R19, R20, 0.16666397452354431152 ;  /* 0x3e2aa9f613167423 */ /* 0x000fe20000010014 */
[----:B------:R-:W-:Y:S01]  /*1070*/  FADD.FTZ R20, |R11|, -RZ ;  /* 0x800000ff0b147221 */ /* 0x000fe20000010200 */
[----:B------:R-:W-:Y:S02]  /*1080*/  FFMA.FTZ R26, R21, R26, 0.16666397452354431152 ;  /* 0x3e2aa9f6151a7423 */ /* 0x000fe4000001001a */
[----:B------:R-:W-:-:S03]  /*1090*/  FFMA.FTZ R22, R19, R22, 0.49999994039535522461 ;  /* 0x3efffffe13167423 */ /* 0x000fc60000010016 */
[----:B------:R-:W2:Y:S01]  /*10a0*/  MUFU.EX2 R13, R13 ;  /* 0x0000000d000d7308 */ /* 0x000ea20000000800 */
[----:B------:R-:W-:Y:S01]  /*10b0*/  FSETP.GEU.AND P4, PT, R20, 0.40999999642372131348, PT ;  /* 0x3ed1eb851400780b */ /* 0x000fe20003f8e000 */
[----:B------:R-:W-:Y:S01]  /*10c0*/  FFMA.FTZ R26, R21, R26, 0.49999994039535522461 ;  /* 0x3efffffe151a7423 */ /* 0x000fe2000001001a */
[----:B------:R-:W-:Y:S02]  /*10d0*/  FMUL R22, R19, R22 ;  /* 0x0000001613167220 */ /* 0x000fe40000400000 */
[----:B0-----:R-:W-:Y:S01]  /*10e0*/  FSEL R20, R17, RZ, P4 ;  /* 0x000000ff11147208 */ /* 0x001fe20002000000 */
[----:B------:R-:W-:Y:S01]  /*10f0*/  FMUL R26, R21, R26 ;  /* 0x0000001a151a7220 */ /* 0x000fe20000400000 */
[----:B------:R-:W-:Y:S01]  /*1100*/  FFMA.FTZ R19, R19, R22, R19 ;  /* 0x0000001613137223 */ /* 0x000fe20000010013 */
[----:B-1----:R-:W-:Y:S02]  /*1110*/  FADD R17, R18, -1 ;  /* 0xbf80000012117421 */ /* 0x002fe40000000000 */
[----:B------:R-:W-:Y:S01]  /*1120*/  FFMA.FTZ R26, R21, R26, R21 ;  /* 0x0000001a151a7223 */ /* 0x000fe20000010015 */
[----:B------:R-:W-:Y:S01]  /*1130*/  FFMA.FTZ R21, -R20, 0.693145751953125, R11 ;  /* 0x3f31720014157823 */ /* 0x000fe2000001010b */
[----:B------:R-:W-:Y:S01]  /*1140*/  FSETP.NEU.AND P4, PT, R10, RZ, PT ;  /* 0x000000ff0a00720b */ /* 0x000fe20003f8d000 */
[----:B------:R-:W-:Y:S01]  /*1150*/  FFMA.FTZ R18, R18, R19, R17 ;  /* 0x0000001312127223 */ /* 0x000fe20000010011 */
[----:B--2---:R-:W-:Y:S01]  /*1160*/  FADD R22, R13, -1 ;  /* 0xbf8000000d167421 */ /* 0x004fe20000000000 */
[----:B------:R-:W-:Y:S01]  /*1170*/  FFMA.FTZ R19, -R20, 1.428606765330187045e-06, R21 ;  /* 0x35bfbe8e14137823 */ /* 0x000fe20000010115 */
[----:B------:R-:W-:-:S02]  /*1180*/  @!P0 FADD R16, R16, R16 ;  /* 0x0000001010108221 */ /* 0x000fc40000000000 */
[----:B------:R-:W-:Y:S01]  /*1190*/  FFMA.FTZ R21, R13, R26, R22 ;  /* 0x0000001a0d157223 */ /* 0x000fe20000010016 */
[C---:B------:R-:W-:Y:S01]  /*11a0*/  FFMA.FTZ R22, R19.reuse, R12, 0.0083824126049876213074 ;  /* 0x3c09566313167423 */ /* 0x040fe2000001000c */
[----:B------:R-:W-:Y:S01]  /*11b0*/  FSETP.NEU.AND P0, PT, R20, 128, PT ;  /* 0x430000001400780b */ /* 0x000fe20003f0d000 */
[----:B------:R-:W-:Y:S01]  /*11c0*/  FADD R17, R10, R10 ;  /* 0x0000000a0a117221 */ /* 0x000fe20000000000 */
[----:B------:R-:W-:Y:S01]  /*11d0*/  FSEL R16, R16, +INF , !P3 ;  /* 0x7f80000010107808 */ /* 0x000fe20005800000 */
[C---:B------:R-:W-:Y:S01]  /*11e0*/  FFMA.FTZ R22, R19.reuse, R22, 0.041667830199003219604 ;  /* 0x3d2aabe313167423 */ /* 0x040fe20000010016 */
[----:B------:R-:W-:Y:S01]  /*11f0*/  FSEL R20, R20, 127, P0 ;  /* 0x42fe000014147808 */ /* 0x000fe20000000000 */
[----:B------:R-:W-:Y:S01]  /*1200*/  @!P5 FADD R18, R18, R18 ;  /* 0x000000121212d221 */ /* 0x000fe20000000000 */
[----:B------:R-:W-:Y:S01]  /*1210*/  @P4 FSEL R17, R16, -1, P2 ;  /* 0xbf80000010114808 */ /* 0x000fe20001000000 */
[----:B------:R-:W-:Y:S01]  /*1220*/  FFMA.FTZ R16, R19, R22, 0.16666397452354431152 ;  /* 0x3e2aa9f613107423 */ /* 0x000fe20000010016 */
[----:B------:R-:W-:Y:S01]  /*1230*/  FSEL R7, R7, 127, P1 ;  /* 0x42fe000007077808 */ /* 0x000fe20000800000 */
[----:B------:R-:W0:Y:S01]  /*1240*/  MUFU.EX2 R22, R20 ;  /* 0x0000001400167308 */ /* 0x000e220000000800 */
[C---:B------:R-:W-:Y:S01]  /*1250*/  FSETP.GEU.AND P3, PT, R6.reuse, -25, PT ;  /* 0xc1c800000600780b */ /* 0x040fe20003f6e000 */
[----:B------:R-:W1:Y:S01]  /*1260*/  LDC.64 R12, c[0x0][0x230] ;  /* 0x00008c00ff0c7b82 */ /* 0x000e620000000a00 */
[----:B------:R-:W-:Y:S01]  /*1270*/  FSETP.GT.AND P4, PT, R6, 128, PT ;  /* 0x430000000600780b */ /* 0x000fe20003f84000 */
[----:B------:R-:W-:Y:S01]  /*1280*/  FFMA.FTZ R6, R19, R16, 0.49999994039535522461 ;  /* 0x3efffffe13067423 */ /* 0x000fe20000010010 */
[----:B------:R-:W-:-:S03]  /*1290*/  FSETP.NEU.AND P2, PT, R9, RZ, PT ;  /* 0x000000ff0900720b */ /* 0x000fc60003f4d000 */
[----:B------:R-:W-:Y:S01]  /*12a0*/  FMUL R6, R19, R6 ;  /* 0x0000000613067220 */ /* 0x000fe20000400000 */
[----:B------:R-:W-:Y:S02]  /*12b0*/  FSEL R18, R18, +INF , !P4 ;  /* 0x7f80000012127808 */ /* 0x000fe40006000000 */
[C---:B------:R-:W-:Y:S02]  /*12c0*/  FSETP.GEU.AND P5, PT, R7.reuse, -25, PT ;  /* 0xc1c800000700780b */ /* 0x040fe40003fae000 */
[----:B------:R-:W-:Y:S01]  /*12d0*/  FSETP.GT.AND P4, PT, R7, 128, PT ;  /* 0x430000000700780b */ /* 0x000fe20003f84000 */
[----:B------:R-:W-:Y:S01]  /*12e0*/  FFMA.FTZ R7, R19, R6, R19 ;  /* 0x0000000613077223 */ /* 0x000fe20000010013 */
[----:B0-----:R-:W-:-:S04]  /*12f0*/  FADD R23, R22, -1 ;  /* 0xbf80000016177421 */ /* 0x001fc80000000000 */
[----:B------:R-:W-:Y:S01]  /*1300*/  FFMA.FTZ R7, R22, R7, R23 ;  /* 0x0000000716077223 */ /* 0x000fe20000010017 */
[----:B------:R-:W-:-:S03]  /*1310*/  FSETP.NEU.AND P6, PT, R8, RZ, PT ;  /* 0x000000ff0800720b */ /* 0x000fc60003fcd000 */
[----:B------:R-:W-:Y:S01]  /*1320*/  @!P0 FADD R7, R7, R7 ;  /* 0x0000000707078221 */ /* 0x000fe20000000000 */
[----:B------:R-:W-:Y:S01]  /*1330*/  FSETP.NEU.AND P0, PT, R11, RZ, PT ;  /* 0x000000ff0b00720b */ /* 0x000fe20003f0d000 */
[----:B------:R-:W-:Y:S01]  /*1340*/  FADD R16, R9, R9 ;  /* 0x0000000909107221 */ /* 0x000fe20000000000 */
[----:B------:R-:W-:Y:S01]  /*1350*/  @P2 FSEL R16, R18, -1, P3 ;  /* 0xbf80000012102808 */ /* 0x000fe20001800000 */
[----:B------:R-:W-:Y:S01]  /*1360*/  @!P1 FADD R21, R21, R21 ;  /* 0x0000001515159221 */ /* 0x000fe20000000000 */
[C---:B------:R-:W-:Y:S02]  /*1370*/  FSETP.GT.AND P2, PT, R20.reuse, 128, PT ;  /* 0x430000001400780b */ /* 0x040fe40003f44000 */
[C---:B------:R-:W-:Y:S02]  /*1380*/  FSETP.GT.AND P3, PT, R25.reuse, RZ, PT ;  /* 0x000000ff1900720b */ /* 0x040fe40003f64000 */
[----:B------:R-:W-:Y:S02]  /*1390*/  FSETP.GEU.AND P1, PT, R20, -25, PT ;  /* 0xc1c800001400780b */ /* 0x000fe40003f2e000 */
[----:B------:R-:W-:-:S02]  /*13a0*/  FSEL R4, R25, R4, P3 ;  /* 0x0000000419047208 */ /* 0x000fc40001800000 */
[----:B------:R-:W-:Y:S02]  /*13b0*/  FSEL R7, R7, +INF , !P2 ;  /* 0x7f80000007077808 */ /* 0x000fe40005000000 */
[----:B------:R-:W-:Y:S02]  /*13c0*/  FSETP.GT.AND P3, PT, R3, RZ, PT ;  /* 0x000000ff0300720b */ /* 0x000fe40003f64000 */
[----:B------:R-:W-:Y:S01]  /*13d0*/  FSETP.GT.AND P2, PT, R2, RZ, PT ;  /* 0x000000ff0200720b */ /* 0x000fe20003f44000 */
[----:B-1----:R-:W-:Y:S01]  /*13e0*/  IMAD.WIDE R12, R0, 0x4, R12 ;  /* 0x00000004000c7825 */ /* 0x002fe200078e020c */
[----:B------:R-:W-:-:S03]  /*13f0*/  FSEL R21, R21, +INF , !P4 ;  /* 0x7f80000015157808 */ /* 0x000fc60006000000 */
[----:B------:R-:W-:Y:S01]  /*1400*/  FADD R19, R8, R8 ;  /* 0x0000000808137221 */ /* 0x000fe20000000000 */
[----:B------:R-:W-:Y:S01]  /*1410*/  FSEL R0, R7, -1, P1 ;  /* 0xbf80000007007808 */ /* 0x000fe20000800000 */
[----:B------:R-:W-:Y:S01]  /*1420*/  @!P0 FADD R0, R11, R11 ;  /* 0x0000000b0b008221 */ /* 0x000fe20000000000 */
[----:B------:R-:W-:Y:S02]  /*1430*/  FSEL R6, R3, R14, P3 ;  /* 0x0000000e03067208 */ /* 0x000fe40001800000 */
[----:B------:R-:W-:Y:S02]  /*1440*/  FSEL R7, R2, R15, P2 ;  /* 0x0000000f02077208 */ /* 0x000fe40001000000 */
[----:B------:R-:W-:Y:S02]  /*1450*/  @P6 FSEL R19, R21, -1, P5 ;  /* 0xbf80000015136808 */ /* 0x000fe40002800000 */
[----:B------:R-:W-:Y:S02]  /*1460*/  FSETP.GT.AND P4, PT, R24, RZ, PT ;  /* 0x000000ff1800720b */ /* 0x000fe40003f84000 */
[----:B------:R-:W-:-:S02]  /*1470*/  FSETP.GT.AND P3, PT, R8, RZ, PT ;  /* 0x000000ff0800720b */ /* 0x000fc40003f64000 */
[----:B------:R-:W-:Y:S02]  /*1480*/  FSETP.GT.AND P2, PT, R9, RZ, PT ;  /* 0x000000ff0900720b */ /* 0x000fe40003f44000 */
[----:B------:R-:W-:Y:S02]  /*1490*/  FSETP.GT.AND P1, PT, R10, RZ, PT ;  /* 0x000000ff0a00720b */ /* 0x000fe40003f24000 */
[----:B------:R-:W-:Y:S02]  /*14a0*/  FSETP.GT.AND P0, PT, R11, RZ, PT ;  /* 0x000000ff0b00720b */ /* 0x000fe40003f04000 */
[----:B------:R-:W-:Y:S02]  /*14b0*/  FSEL R5, R24, R5, P4 ;  /* 0x0000000518057208 */ /* 0x000fe40002000000 */
[----:B------:R-:W-:Y:S02]  /*14c0*/  FSEL R8, R8, R19, P3 ;  /* 0x0000001308087208 */ /* 0x000fe40001800000 */
[----:B------:R-:W-:-:S02]  /*14d0*/  FSEL R9, R9, R16, P2 ;  /* 0x0000001009097208 */ /* 0x000fc40001000000 */
[----:B------:R-:W-:Y:S02]  /*14e0*/  FSEL R10, R10, R17, P1 ;  /* 0x000000110a0a7208 */ /* 0x000fe40000800000 */
[----:B------:R-:W-:Y:S01]  /*14f0*/  FSEL R11, R11, R0, P0 ;  /* 0x000000000b0b7208 */ /* 0x000fe20000000000 */
[----:B------:R-:W-:Y:S04]  /*1500*/  STG.E.128 desc[UR4][R12.64], R4 ;  /* 0x000000040c007986 */ /* 0x000fe8000c101d04 */
[----:B------:R-:W-:Y:S01]  /*1510*/  STG.E.128 desc[UR4][R12.64+0x800], R8 ;  /* 0x000800080c007986 */ /* 0x000fe2000c101d04 */
[----:B------:R-:W-:Y:S05]  /*1520*/  EXIT ;  /* 0x000000000000794d */ /* 0x000fea0003800000 */
.L_x_0:
[----:B------:R-:W-:-:S00]  /*1530*/  BRA `(.L_x_0) ;  /* 0xfffffffc00fc7947 */ /* 0x000fc0000383ffff */
[----:B------:R-:W-:-:S00]  /*1540*/  NOP ;  /* 0x0000000000007918 */ /* 0x000fc00000000000 */
        /* <DEDUP_REMOVED lines=11> */
.L_x_1:


//--------------------- .nv.global.init           --------------------------
	.section	.nv.global.init,"aw",@progbits
.nv.global.init:
	.type		_$_str,@object
	.size		_$_str,(.L_0 - _$_str)
_$_str:
        /*0000*/ 	.byte	0x5f, 0x5f, 0x43, 0x55, 0x44, 0x41, 0x5f, 0x46, 0x54, 0x5a, 0x00
.L_0:


//--------------------- .nv.constant0.triton_poi_fused_cat_elu_17 --------------------------
	.section	.nv.constant0.triton_poi_fused_cat_elu_17,"a",@progbits
	.sectionflags	@""
	.align	4
.nv.constant0.triton_poi_fused_cat_elu_17:
	.zero		572
